//
// Generated by NVIDIA NVVM Compiler
//
// Compiler Build ID: CL-36424714
// Cuda compilation tools, release 13.0, V13.0.88
// Based on NVVM 20.0.0
//

.version 9.0
.target sm_100
.address_size 64

	// .globl	_Z7quamsimPKfS0_Pfii

.visible .entry _Z7quamsimPKfS0_Pfii(
	.param .u64 .ptr .align 1 _Z7quamsimPKfS0_Pfii_param_0,
	.param .u64 .ptr .align 1 _Z7quamsimPKfS0_Pfii_param_1,
	.param .u64 .ptr .align 1 _Z7quamsimPKfS0_Pfii_param_2,
	.param .u32 _Z7quamsimPKfS0_Pfii_param_3,
	.param .u32 _Z7quamsimPKfS0_Pfii_param_4
)
{
	.reg .pred 	%p<4>;
	.reg .b32 	%r<12>;
	.reg .b32 	%f<13>;
	.reg .b64 	%rd<13>;

	ld.param.u64 	%rd1, [_Z7quamsimPKfS0_Pfii_param_0];
	ld.param.u64 	%rd2, [_Z7quamsimPKfS0_Pfii_param_1];
	ld.param.u64 	%rd3, [_Z7quamsimPKfS0_Pfii_param_2];
	ld.param.u32 	%r3, [_Z7quamsimPKfS0_Pfii_param_3];
	ld.param.u32 	%r4, [_Z7quamsimPKfS0_Pfii_param_4];
	mov.u32 	%r5, %ntid.x;
	mov.u32 	%r6, %ctaid.x;
	mov.u32 	%r7, %tid.x;
	mad.lo.s32 	%r1, %r5, %r6, %r7;
	mov.b32 	%r8, 1;
	shl.b32 	%r2, %r8, %r4;
	setp.ge.s32 	%p1, %r1, %r3;
	and.b32  	%r9, %r2, %r1;
	setp.ne.s32 	%p2, %r9, 0;
	or.pred  	%p3, %p1, %p2;
	@%p3 bra 	$L__BB0_2;
	cvta.to.global.u64 	%rd4, %rd1;
	cvta.to.global.u64 	%rd5, %rd2;
	cvta.to.global.u64 	%rd6, %rd3;
	ld.global.f32 	%f1, [%rd4];
	mul.wide.s32 	%rd7, %r1, 4;
	add.s64 	%rd8, %rd5, %rd7;
	ld.global.f32 	%f2, [%rd8];
	ld.global.f32 	%f3, [%rd4+4];
	xor.b32  	%r11, %r2, %r1;
	mul.wide.s32 	%rd9, %r11, 4;
	add.s64 	%rd10, %rd5, %rd9;
	ld.global.f32 	%f4, [%rd10];
	mul.f32 	%f5, %f3, %f4;
	fma.rn.f32 	%f6, %f1, %f2, %f5;
	add.s64 	%rd11, %rd6, %rd7;
	st.global.f32 	[%rd11], %f6;
	ld.global.f32 	%f7, [%rd4+8];
	ld.global.f32 	%f8, [%rd8];
	ld.global.f32 	%f9, [%rd4+12];
	ld.global.f32 	%f10, [%rd10];
	mul.f32 	%f11, %f9, %f10;
	fma.rn.f32 	%f12, %f7, %f8, %f11;
	add.s64 	%rd12, %rd6, %rd9;
	st.global.f32 	[%rd12], %f12;
$L__BB0_2:
	ret;

}


// ===== COMPILED SASS (sm_100) =====

	.target	sm_100

	.elftype	@"ET_EXEC"


//--------------------- .note.nv.tkinfo           --------------------------
	.section	.note.nv.tkinfo,"",@"SHT_NOTE"
	.sectionflags	@"SHF_NOTE_NV_TKINFO"
	.tkinfo
        /*0018*/ 	.word	0x00000002
        /*0030*/ 	.string	""
        /*0030*/ 	.string	"ptxas"
        /*0030*/ 	.string	"Cuda compilation tools, release 13.0, V13.0.88"
        /*0030*/ 	.string	"Build cuda_13.0.r13.0/compiler.36424714_0"
        /*0030*/ 	.string	"-arch sm_100 -m 64 "



//--------------------- .note.nv.cuinfo           --------------------------
	.section	.note.nv.cuinfo,"",@"SHT_NOTE"
	.sectionflags	@"SHF_NOTE_NV_CUINFO"
        /*0018*/ 	.short	0x0002
        /*001a*/ 	.short	0x0064
        /*001c*/ 	.short	0x0082
	.zero		2


//--------------------- .nv.info                  --------------------------
	.section	.nv.info,"",@"SHT_CUDA_INFO"
	.align	4


	//----- nvinfo : EIATTR_REGCOUNT
	.align		4
        /*0000*/ 	.byte	0x04, 0x2f
        /*0002*/ 	.short	(.L_1 - .L_0)
	.align		4
.L_0:
        /*0004*/ 	.word	index@(_Z7quamsimPKfS0_Pfii)
        /*0008*/ 	.word	0x00000016


	//----- nvinfo : EIATTR_FRAME_SIZE
	.align		4
.L_1:
        /*000c*/ 	.byte	0x04, 0x11
        /*000e*/ 	.short	(.L_3 - .L_2)
	.align		4
.L_2:
        /*0010*/ 	.word	index@(_Z7quamsimPKfS0_Pfii)
        /*0014*/ 	.word	0x00000000


	//----- nvinfo : EIATTR_MIN_STACK_SIZE
	.align		4
.L_3:
        /*0018*/ 	.byte	0x04, 0x12
        /*001a*/ 	.short	(.L_5 - .L_4)
	.align		4
.L_4:
        /*001c*/ 	.word	index@(_Z7quamsimPKfS0_Pfii)
        /*0020*/ 	.word	0x00000000
.L_5:


//--------------------- .nv.compat                --------------------------
	.section	.nv.compat,"",@"SHT_CUDA_COMPAT_INFO"
	.align	4
        /*0000*/ 	.byte	0x02, 0x09, 0x00, 0x00, 0x02, 0x02, 0x01, 0x00, 0x02, 0x05, 0x05, 0x00, 0x03, 0x07, 0x01, 0x01
        /*0010*/ 	.byte	0x02, 0x03, 0x00, 0x00, 0x02, 0x06, 0x01, 0x00, 0x04, 0x0b, 0x08, 0x00, 0x09, 0x00, 0x00, 0x00
        /*0020*/ 	.byte	0x00, 0x00, 0x00, 0x00


//--------------------- .nv.info._Z7quamsimPKfS0_Pfii --------------------------
	.section	.nv.info._Z7quamsimPKfS0_Pfii,"",@"SHT_CUDA_INFO"
	.sectionflags	@""
	.align	4


	//----- nvinfo : EIATTR_CUDA_API_VERSION
	.align		4
        /*0000*/ 	.byte	0x04, 0x37
        /*0002*/ 	.short	(.L_7 - .L_6)
.L_6:
        /*0004*/ 	.word	0x00000082


	//----- nvinfo : EIATTR_KPARAM_INFO
	.align		4
.L_7:
        /*0008*/ 	.byte	0x04, 0x17
        /*000a*/ 	.short	(.L_9 - .L_8)
.L_8:
        /*000c*/ 	.word	0x00000000
        /*0010*/ 	.short	0x0004
        /*0012*/ 	.short	0x001c
        /*0014*/ 	.byte	0x00, 0xf0, 0x11, 0x00


	//----- nvinfo : EIATTR_KPARAM_INFO
	.align		4
.L_9:
        /*0018*/ 	.byte	0x04, 0x17
        /*001a*/ 	.short	(.L_11 - .L_10)
.L_10:
        /*001c*/ 	.word	0x00000000
        /*0020*/ 	.short	0x0003
        /*0022*/ 	.short	0x0018
        /*0024*/ 	.byte	0x00, 0xf0, 0x11, 0x00


	//----- nvinfo : EIATTR_KPARAM_INFO
	.align		4
.L_11:
        /*0028*/ 	.byte	0x04, 0x17
        /*002a*/ 	.short	(.L_13 - .L_12)
.L_12:
        /*002c*/ 	.word	0x00000000
        /*0030*/ 	.short	0x0002
        /*0032*/ 	.short	0x0010
        /*0034*/ 	.byte	0x00, 0xf5, 0x21, 0x00


	//----- nvinfo : EIATTR_KPARAM_INFO
	.align		4
.L_13:
        /*0038*/ 	.byte	0x04, 0x17
        /*003a*/ 	.short	(.L_15 - .L_14)
.L_14:
        /*003c*/ 	.word	0x00000000
        /*0040*/ 	.short	0x0001
        /*0042*/ 	.short	0x0008
        /*0044*/ 	.byte	0x00, 0xf5, 0x21, 0x00


	//----- nvinfo : EIATTR_KPARAM_INFO
	.align		4
.L_15:
        /*0048*/ 	.byte	0x04, 0x17
        /*004a*/ 	.short	(.L_17 - .L_16)
.L_16:
        /*004c*/ 	.word	0x00000000
        /*0050*/ 	.short	0x0000
        /*0052*/ 	.short	0x0000
        /*0054*/ 	.byte	0x00, 0xf5, 0x21, 0x00


	//----- nvinfo : EIATTR_SPARSE_MMA_MASK
	.align		4
.L_17:
        /*0058*/ 	.byte	0x03, 0x50
        /*005a*/ 	.short	0x0000


	//----- nvinfo : EIATTR_MAXREG_COUNT
	.align		4
        /*005c*/ 	.byte	0x03, 0x1b
        /*005e*/ 	.short	0x00ff


	//----- nvinfo : EIATTR_MERCURY_ISA_VERSION
	.align		4
        /*0060*/ 	.byte	0x03, 0x5f
        /*0062*/ 	.short	0x0101


	//----- nvinfo : EIATTR_VRC_CTA_INIT_COUNT
	.align		4
        /*0064*/ 	.byte	0x02, 0x4a
	.zero		1
	.zero		1


	//----- nvinfo : EIATTR_EXIT_INSTR_OFFSETS
	.align		4
        /*0068*/ 	.byte	0x04, 0x1c
        /*006a*/ 	.short	(.L_19 - .L_18)


	//   ....[0]....
.L_18:
        /*006c*/ 	.word	0x000000a0


	//   ....[1]....
        /*0070*/ 	.word	0x00000220


	//----- nvinfo : EIATTR_CBANK_PARAM_SIZE
	.align		4
.L_19:
        /*0074*/ 	.byte	0x03, 0x19
        /*0076*/ 	.short	0x0020


	//----- nvinfo : EIATTR_PARAM_CBANK
	.align		4
        /*0078*/ 	.byte	0x04, 0x0a
        /*007a*/ 	.short	(.L_21 - .L_20)
	.align		4
.L_20:
        /*007c*/ 	.word	index@(.nv.constant0._Z7quamsimPKfS0_Pfii)
        /*0080*/ 	.short	0x0380
        /*0082*/ 	.short	0x0020


	//----- nvinfo : EIATTR_SW_WAR
	.align		4
.L_21:
        /*0084*/ 	.byte	0x04, 0x36
        /*0086*/ 	.short	(.L_23 - .L_22)
.L_22:
        /*0088*/ 	.word	0x00000008
.L_23:


//--------------------- .nv.callgraph             --------------------------
	.section	.nv.callgraph,"",@"SHT_CUDA_CALLGRAPH"
	.align	4
	.sectionentsize	8
	.align		4
        /*0000*/ 	.word	0x00000000
	.align		4
        /*0004*/ 	.word	0xffffffff
	.align		4
        /*0008*/ 	.word	0x00000000
	.align		4
        /*000c*/ 	.word	0xfffffffe
	.align		4
        /*0010*/ 	.word	0x00000000
	.align		4
        /*0014*/ 	.word	0xfffffffd
	.align		4
        /*0018*/ 	.word	0x00000000
	.align		4
        /*001c*/ 	.word	0xfffffffc


//--------------------- .text._Z7quamsimPKfS0_Pfii --------------------------
	.section	.text._Z7quamsimPKfS0_Pfii,"ax",@progbits
	.align	128
        .global         _Z7quamsimPKfS0_Pfii
        .type           _Z7quamsimPKfS0_Pfii,@function
        .size           _Z7quamsimPKfS0_Pfii,(.L_x_1 - _Z7quamsimPKfS0_Pfii)
        .other          _Z7quamsimPKfS0_Pfii,@"STO_CUDA_ENTRY STV_DEFAULT"
_Z7quamsimPKfS0_Pfii:
.text._Z7quamsimPKfS0_Pfii:
[----:B------:R-:W-:Y:S01]  /*0000*/  LDC R1, c[0x0][0x37c] ;  /* 0x0000df00ff017b82 */ /* 0x000fe20000000800 */
[----:B------:R-:W0:Y:S01]  /*0010*/  S2R R11, SR_CTAID.X ;  /* 0x00000000000b7919 */ /* 0x000e220000002500 */
[----:B------:R-:W1:Y:S01]  /*0020*/  LDCU.64 UR6, c[0x0][0x398] ;  /* 0x00007300ff0677ac */ /* 0x000e620008000a00 */
[----:B------:R-:W0:Y:S01]  /*0030*/  S2R R0, SR_TID.X ;  /* 0x0000000000007919 */ /* 0x000e220000002100 */
[----:B------:R-:W0:Y:S01]  /*0040*/  LDCU UR5, c[0x0][0x360] ;  /* 0x00006c00ff0577ac */ /* 0x000e220008000800 */
[----:B------:R-:W-:Y:S02]  /*0050*/  UMOV UR4, 0x1 ;  /* 0x0000000100047882 */ /* 0x000fe40000000000 */
[----:B-1----:R-:W-:Y:S01]  /*0060*/  USHF.L.U32 UR4, UR4, UR7, URZ ;  /* 0x0000000704047299 */ /* 0x002fe200080006ff */
[----:B0-----:R-:W-:-:S05]  /*0070*/  IMAD R11, R11, UR5, R0 ;  /* 0x000000050b0b7c24 */ /* 0x001fca000f8e0200 */
[----:B------:R-:W-:-:S04]  /*0080*/  LOP3.LUT P0, RZ, R11, UR4, RZ, 0xc0, !PT ;  /* 0x000000040bff7c12 */ /* 0x000fc8000f80c0ff */
[----:B------:R-:W-:-:S13]  /*0090*/  ISETP.GE.OR P0, PT, R11, UR6, P0 ;  /* 0x000000060b007c0c */ /* 0x000fda0008706670 */
[----:B------:R-:W-:Y:S05]  /*00a0*/  @P0 EXIT ;  /* 0x000000000000094d */ /* 0x000fea0003800000 */
[----:B------:R-:W0:Y:S01]  /*00b0*/  LDC.64 R6, c[0x0][0x388] ;  /* 0x0000e200ff067b82 */ /* 0x000e220000000a00 */
[----:B------:R-:W1:Y:S01]  /*00c0*/  LDCU.64 UR6, c[0x0][0x358] ;  /* 0x00006b00ff0677ac */ /* 0x000e620008000a00 */
[----:B------:R-:W-:-:S06]  /*00d0*/  LOP3.LUT R15, R11, UR4, RZ, 0x3c, !PT ;  /* 0x000000040b0f7c12 */ /* 0x000fcc000f8e3cff */
[----:B------:R-:W2:Y:S08]  /*00e0*/  LDC.64 R4, c[0x0][0x380] ;  /* 0x0000e000ff047b82 */ /* 0x000eb00000000a00 */
[----:B------:R-:W3:Y:S01]  /*00f0*/  LDC.64 R2, c[0x0][0x390] ;  /* 0x0000e400ff027b82 */ /* 0x000ee20000000a00 */
[----:B0-----:R-:W-:-:S04]  /*0100*/  IMAD.WIDE R8, R15, 0x4, R6 ;  /* 0x000000040f087825 */ /* 0x001fc800078e0206 */
[C---:B------:R-:W-:Y:S01]  /*0110*/  IMAD.WIDE R6, R11.reuse, 0x4, R6 ;  /* 0x000000040b067825 */ /* 0x040fe200078e0206 */
[----:B-1----:R-:W4:Y:S04]  /*0120*/  LDG.E R17, desc[UR6][R8.64] ;  /* 0x0000000608117981 */ /* 0x002f28000c1e1900 */
[----:B--2---:R-:W4:Y:S04]  /*0130*/  LDG.E R10, desc[UR6][R4.64+0x4] ;  /* 0x00000406040a7981 */ /* 0x004f28000c1e1900 */
[----:B------:R-:W2:Y:S04]  /*0140*/  LDG.E R0, desc[UR6][R4.64] ;  /* 0x0000000604007981 */ /* 0x000ea8000c1e1900 */
[----:B------:R-:W2:Y:S01]  /*0150*/  LDG.E R13, desc[UR6][R6.64] ;  /* 0x00000006060d7981 */ /* 0x000ea2000c1e1900 */
[----:B----4-:R-:W-:Y:S01]  /*0160*/  FMUL R17, R10, R17 ;  /* 0x000000110a117220 */ /* 0x010fe20000400000 */
[----:B---3--:R-:W-:-:S04]  /*0170*/  IMAD.WIDE R10, R11, 0x4, R2 ;  /* 0x000000040b0a7825 */ /* 0x008fc800078e0202 */
[----:B--2---:R-:W-:-:S05]  /*0180*/  FFMA R13, R0, R13, R17 ;  /* 0x0000000d000d7223 */ /* 0x004fca0000000011 */
[----:B------:R-:W-:Y:S04]  /*0190*/  STG.E desc[UR6][R10.64], R13 ;  /* 0x0000000d0a007986 */ /* 0x000fe8000c101906 */
[----:B------:R-:W2:Y:S04]  /*01a0*/  LDG.E R19, desc[UR6][R8.64] ;  /* 0x0000000608137981 */ /* 0x000ea8000c1e1900 */
[----:B------:R-:W2:Y:S04]  /*01b0*/  LDG.E R12, desc[UR6][R4.64+0xc] ;  /* 0x00000c06040c7981 */ /* 0x000ea8000c1e1900 */
[----:B------:R-:W3:Y:S04]  /*01c0*/  LDG.E R17, desc[UR6][R6.64] ;  /* 0x0000000606117981 */ /* 0x000ee8000c1e1900 */
[----:B------:R-:W3:Y:S01]  /*01d0*/  LDG.E R0, desc[UR6][R4.64+0x8] ;  /* 0x0000080604007981 */ /* 0x000ee2000c1e1900 */
[----:B------:R-:W-:-:S04]  /*01e0*/  IMAD.WIDE R2, R15, 0x4, R2 ;  /* 0x000000040f027825 */ /* 0x000fc800078e0202 */
[----:B--2---:R-:W-:-:S04]  /*01f0*/  FMUL R19, R12, R19 ;  /* 0x000000130c137220 */ /* 0x004fc80000400000 */
[----:B---3--:R-:W-:-:S05]  /*0200*/  FFMA R17, R0, R17, R19 ;  /* 0x0000001100117223 */ /* 0x008fca0000000013 */
[----:B------:R-:W-:Y:S01]  /*0210*/  STG.E desc[UR6][R2.64], R17 ;  /* 0x0000001102007986 */ /* 0x000fe2000c101906 */
[----:B------:R-:W-:Y:S05]  /*0220*/  EXIT ;  /* 0x000000000000794d */ /* 0x000fea0003800000 */
.L_x_0:
[----:B------:R-:W-:-:S00]  /*0230*/  BRA `(.L_x_0) ;  /* 0xfffffffc00fc7947 */ /* 0x000fc0000383ffff */
[----:B------:R-:W-:-:S00]  /*0240*/  NOP ;  /* 0x0000000000007918 */ /* 0x000fc00000000000 */
        /* <DEDUP_REMOVED lines=11> */
.L_x_1:


//--------------------- .nv.shared.reserved.0     --------------------------
	.section	.nv.shared.reserved.0,"aw",@nobits
	.weak		__nv_reservedSMEM_offset_0_alias
	.size		__nv_reservedSMEM_offset_0_alias, 0, 64
	.other		__nv_reservedSMEM_offset_0_alias,@"STO_CUDA_RESERVED_SHARED STV_DEFAULT"
__nv_reservedSMEM_offset_0_alias:
	.zero		0
	.zero		64


//--------------------- .nv.constant0._Z7quamsimPKfS0_Pfii --------------------------
	.section	.nv.constant0._Z7quamsimPKfS0_Pfii,"a",@progbits
	.sectionflags	@""
	.align	4
.nv.constant0._Z7quamsimPKfS0_Pfii:
	.zero		928


//--------------------- SYMBOLS --------------------------

	.type		.nv.reservedSmem.offset0,@object
	.size		.nv.reservedSmem.offset0,0x4
